	.headerflags	@"EF_CUDA_TEXMODE_UNIFIED EF_CUDA_64BIT_ADDRESS EF_CUDA_ACCELERATORS EF_CUDA_SM90 EF_CUDA_VIRTUAL_SM(EF_CUDA_SM90)"
	.elftype	@"ET_EXEC"


//--------------------- .nv.info                  --------------------------
	.section	.nv.info,"",@"SHT_CUDA_INFO"
	.align	4


	//----- nvinfo : EIATTR_REGCOUNT
	.align		4
        /*0000*/ 	.byte	0x04, 0x2f
        /*0002*/ 	.short	(.L_1 - .L_0)
	.align		4
.L_0:
        /*0004*/ 	.word	index@(triton_poi_fused__unsafe_index_add_convolution_mul_relu_sub_25)
        /*0008*/ 	.word	0x00000020


	//----- nvinfo : EIATTR_MIN_STACK_SIZE
	.align		4
.L_1:
        /*000c*/ 	.byte	0x04, 0x12
        /*000e*/ 	.short	(.L_3 - .L_2)
	.align		4
.L_2:
        /*0010*/ 	.word	index@(triton_poi_fused__unsafe_index_add_convolution_mul_relu_sub_25)
        /*0014*/ 	.word	0x00000000


	//----- nvinfo : EIATTR_FRAME_SIZE
	.align		4
.L_3:
        /*0018*/ 	.byte	0x04, 0x11
        /*001a*/ 	.short	(.L_5 - .L_4)
	.align		4
.L_4:
        /*001c*/ 	.word	index@(triton_poi_fused__unsafe_index_add_convolution_mul_relu_sub_25)
        /*0020*/ 	.word	0x00000000


	//----- nvinfo : EIATTR_MIN_STACK_SIZE
	.align		4
.L_5:
        /*0024*/ 	.byte	0x04, 0x12
        /*0026*/ 	.short	(.L_7 - .L_6)
	.align		4
.L_6:
        /*0028*/ 	.word	index@(triton_poi_fused__unsafe_index_add_convolution_mul_relu_sub_25)
        /*002c*/ 	.word	0x00000000
.L_7:


//--------------------- .nv.info.triton_poi_fused__unsafe_index_add_convolution_mul_relu_sub_25 --------------------------
	.section	.nv.info.triton_poi_fused__unsafe_index_add_convolution_mul_relu_sub_25,"",@"SHT_CUDA_INFO"
	.sectionflags	@""
	.align	4


	//----- nvinfo : EIATTR_CUDA_API_VERSION
	.align		4
        /*0000*/ 	.byte	0x04, 0x37
        /*0002*/ 	.short	(.L_9 - .L_8)
.L_8:
        /*0004*/ 	.word	0x0000007c


	//----- nvinfo : EIATTR_KPARAM_INFO
	.align		4
.L_9:
        /*0008*/ 	.byte	0x04, 0x17
        /*000a*/ 	.short	(.L_11 - .L_10)
.L_10:
        /*000c*/ 	.word	0x00000000
        /*0010*/ 	.short	0x0009
        /*0012*/ 	.short	0x0048
        /*0014*/ 	.byte	0x00, 0xf0, 0x11, 0x00


	//----- nvinfo : EIATTR_KPARAM_INFO
	.align		4
.L_11:
        /*0018*/ 	.byte	0x04, 0x17
        /*001a*/ 	.short	(.L_13 - .L_12)
.L_12:
        /*001c*/ 	.word	0x00000000
        /*0020*/ 	.short	0x0008
        /*0022*/ 	.short	0x0040
        /*0024*/ 	.byte	0x00, 0xf4, 0x21, 0x00


	//----- nvinfo : EIATTR_KPARAM_INFO
	.align		4
.L_13:
        /*0028*/ 	.byte	0x04, 0x17
        /*002a*/ 	.short	(.L_15 - .L_14)
.L_14:
        /*002c*/ 	.word	0x00000000
        /*0030*/ 	.short	0x0007
        /*0032*/ 	.short	0x0038
        /*0034*/ 	.byte	0x00, 0xf4, 0x21, 0x00


	//----- nvinfo : EIATTR_KPARAM_INFO
	.align		4
.L_15:
        /*0038*/ 	.byte	0x04, 0x17
        /*003a*/ 	.short	(.L_17 - .L_16)
.L_16:
        /*003c*/ 	.word	0x00000000
        /*0040*/ 	.short	0x0006
        /*0042*/ 	.short	0x0030
        /*0044*/ 	.byte	0x00, 0xf4, 0x21, 0x00


	//----- nvinfo : EIATTR_KPARAM_INFO
	.align		4
.L_17:
        /*0048*/ 	.byte	0x04, 0x17
        /*004a*/ 	.short	(.L_19 - .L_18)
.L_18:
        /*004c*/ 	.word	0x00000000
        /*0050*/ 	.short	0x0005
        /*0052*/ 	.short	0x0028
        /*0054*/ 	.byte	0x00, 0xf4, 0x21, 0x00


	//----- nvinfo : EIATTR_KPARAM_INFO
	.align		4
.L_19:
        /*0058*/ 	.byte	0x04, 0x17
        /*005a*/ 	.short	(.L_21 - .L_20)
.L_20:
        /*005c*/ 	.word	0x00000000
        /*0060*/ 	.short	0x0004
        /*0062*/ 	.short	0x0020
        /*0064*/ 	.byte	0x00, 0xf4, 0x21, 0x00


	//----- nvinfo : EIATTR_KPARAM_INFO
	.align		4
.L_21:
        /*0068*/ 	.byte	0x04, 0x17
        /*006a*/ 	.short	(.L_23 - .L_22)
.L_22:
        /*006c*/ 	.word	0x00000000
        /*0070*/ 	.short	0x0003
        /*0072*/ 	.short	0x0018
        /*0074*/ 	.byte	0x00, 0xf4, 0x21, 0x00


	//----- nvinfo : EIATTR_KPARAM_INFO
	.align		4
.L_23:
        /*0078*/ 	.byte	0x04, 0x17
        /*007a*/ 	.short	(.L_25 - .L_24)
.L_24:
        /*007c*/ 	.word	0x00000000
        /*0080*/ 	.short	0x0002
        /*0082*/ 	.short	0x0010
        /*0084*/ 	.byte	0x00, 0xf4, 0x21, 0x00


	//----- nvinfo : EIATTR_KPARAM_INFO
	.align		4
.L_25:
        /*0088*/ 	.byte	0x04, 0x17
        /*008a*/ 	.short	(.L_27 - .L_26)
.L_26:
        /*008c*/ 	.word	0x00000000
        /*0090*/ 	.short	0x0001
        /*0092*/ 	.short	0x0008
        /*0094*/ 	.byte	0x00, 0xf4, 0x21, 0x00


	//----- nvinfo : EIATTR_KPARAM_INFO
	.align		4
.L_27:
        /*0098*/ 	.byte	0x04, 0x17
        /*009a*/ 	.short	(.L_29 - .L_28)
.L_28:
        /*009c*/ 	.word	0x00000000
        /*00a0*/ 	.short	0x0000
        /*00a2*/ 	.short	0x0000
        /*00a4*/ 	.byte	0x00, 0xf4, 0x21, 0x00


	//----- nvinfo : EIATTR_SPARSE_MMA_MASK
	.align		4
.L_29:
        /*00a8*/ 	.byte	0x03, 0x50
        /*00aa*/ 	.short	0x0000


	//----- nvinfo : EIATTR_MAXREG_COUNT
	.align		4
        /*00ac*/ 	.byte	0x03, 0x1b
        /*00ae*/ 	.short	0x00ff


	//----- nvinfo : EIATTR_EXIT_INSTR_OFFSETS
	.align		4
        /*00b0*/ 	.byte	0x04, 0x1c
        /*00b2*/ 	.short	(.L_31 - .L_30)


	//   ....[0]....
.L_30:
        /*00b4*/ 	.word	0x00000a40


	//----- nvinfo : EIATTR_REQNTID
	.align		4
.L_31:
        /*00b8*/ 	.byte	0x04, 0x10
        /*00ba*/ 	.short	(.L_33 - .L_32)
.L_32:
        /*00bc*/ 	.word	0x00000080
        /*00c0*/ 	.word	0x00000001
        /*00c4*/ 	.word	0x00000001


	//----- nvinfo : EIATTR_CBANK_PARAM_SIZE
	.align		4
.L_33:
        /*00c8*/ 	.byte	0x03, 0x19
        /*00ca*/ 	.short	0x004c


	//----- nvinfo : EIATTR_PARAM_CBANK
	.align		4
        /*00cc*/ 	.byte	0x04, 0x0a
        /*00ce*/ 	.short	(.L_35 - .L_34)
	.align		4
.L_34:
        /*00d0*/ 	.word	index@(.nv.constant0.triton_poi_fused__unsafe_index_add_convolution_mul_relu_sub_25)
        /*00d4*/ 	.short	0x0210
        /*00d6*/ 	.short	0x004c


	//----- nvinfo : EIATTR_SW_WAR
	.align		4
.L_35:
        /*00d8*/ 	.byte	0x04, 0x36
        /*00da*/ 	.short	(.L_37 - .L_36)
.L_36:
        /*00dc*/ 	.word	0x00000008
.L_37:


//--------------------- .nv.callgraph             --------------------------
	.section	.nv.callgraph,"",@"SHT_CUDA_CALLGRAPH"
	.align	4
	.sectionentsize	8
	.align		4
        /*0000*/ 	.word	0x00000000
	.align		4
        /*0004*/ 	.word	0xffffffff
	.align		4
        /*0008*/ 	.word	0x00000000
	.align		4
        /*000c*/ 	.word	0xfffffffe
	.align		4
        /*0010*/ 	.word	0x00000000
	.align		4
        /*0014*/ 	.word	0xfffffffd
	.align		4
        /*0018*/ 	.word	0x00000000
	.align		4
        /*001c*/ 	.word	0xfffffffc


//--------------------- .text.triton_poi_fused__unsafe_index_add_convolution_mul_relu_sub_25 --------------------------
	.section	.text.triton_poi_fused__unsafe_index_add_convolution_mul_relu_sub_25,"ax",@progbits
	.sectionflags	@"SHF_BARRIERS=1"
	.align	128
        .global         triton_poi_fused__unsafe_index_add_convolution_mul_relu_sub_25
        .type           triton_poi_fused__unsafe_index_add_convolution_mul_relu_sub_25,@function
        .size           triton_poi_fused__unsafe_index_add_convolution_mul_relu_sub_25,(.L_x_1 - triton_poi_fused__unsafe_index_add_convolution_mul_relu_sub_25)
        .other          triton_poi_fused__unsafe_index_add_convolution_mul_relu_sub_25,@"STO_CUDA_ENTRY STV_DEFAULT"
triton_poi_fused__unsafe_index_add_convolution_mul_relu_sub_25:
.text.triton_poi_fused__unsafe_index_add_convolution_mul_relu_sub_25:
[----:B------:R-:W-:Y:S01]  /*0000*/  LDC R1, c[0x0][0x28] ;  /* 0x00000a00ff017b82 */ /* 0x000fe20000000800 */
[----:B------:R-:W1:Y:S07]  /*0010*/  S2R R2, SR_TID.X ;  /* 0x0000000000027919 */ /* 0x000e6e0000002100 */
[----:B------:R-:W2:Y:S01]  /*0020*/  LDC.64 R16, c[0x0][0x210] ;  /* 0x00008400ff107b82 */ /* 0x000ea20000000a00 */
[----:B------:R-:W-:Y:S01]  /*0030*/  ULDC.64 UR6, c[0x0][0x208] ;  /* 0x0000820000067ab9 */ /* 0x000fe20000000a00 */
[----:B------:R-:W-:Y:S01]  /*0040*/  ULDC.64 UR4, c[0x0][0x220] ;  /* 0x0000880000047ab9 */ /* 0x000fe20000000a00 */
[----:B------:R-:W3:Y:S05]  /*0050*/  S2R R0, SR_CTAID.X ;  /* 0x0000000000007919 */ /* 0x000eea0000002500 */
[----:B------:R-:W4:Y:S08]  /*0060*/  LDC.64 R8, c[0x0][0x218] ;  /* 0x00008600ff087b82 */ /* 0x000f300000000a00 */
[----:B------:R-:W5:Y:S01]  /*0070*/  LDC.64 R12, c[0x0][0x230] ;  /* 0x00008c00ff0c7b82 */ /* 0x000f620000000a00 */
[----:B-1----:R-:W-:-:S05]  /*0080*/  IMAD.SHL.U32 R3, R2, 0x2, RZ ;  /* 0x0000000202037824 */ /* 0x002fca00078e00ff */
[----:B------:R-:W-:-:S04]  /*0090*/  LOP3.LUT R3, R3, 0xfe, RZ, 0xc0, !PT ;  /* 0x000000fe03037812 */ /* 0x000fc800078ec0ff */
[----:B---3--:R-:W-:-:S04]  /*00a0*/  PRMT R18, R3, 0x6540, R0 ;  /* 0x0000654003127816 */ /* 0x008fc80000000000 */
[----:B------:R-:W-:-:S04]  /*00b0*/  SHF.R.S32.HI R5, RZ, 0x1f, R18 ;  /* 0x0000001fff057819 */ /* 0x000fc80000011412 */
[----:B------:R-:W-:-:S04]  /*00c0*/  LEA.HI R5, R5, R18, RZ, 0x6 ;  /* 0x0000001205057211 */ /* 0x000fc800078f30ff */
[----:B------:R-:W-:Y:S02]  /*00d0*/  SHF.R.S32.HI R4, RZ, 0x6, R5 ;  /* 0x00000006ff047819 */ /* 0x000fe40000011405 */
[----:B------:R-:W-:Y:S02]  /*00e0*/  LOP3.LUT R5, R5, 0xffffffc0, RZ, 0xc0, !PT ;  /* 0xffffffc005057812 */ /* 0x000fe400078ec0ff */
[----:B------:R-:W-:-:S04]  /*00f0*/  LEA.HI R6, R4, R4, RZ, 0x6 ;  /* 0x0000000404067211 */ /* 0x000fc800078f30ff */
[----:B------:R-:W-:-:S05]  /*0100*/  LOP3.LUT R7, R6, 0xffffffc0, RZ, 0xc0, !PT ;  /* 0xffffffc006077812 */ /* 0x000fca00078ec0ff */
[----:B------:R-:W-:Y:S02]  /*0110*/  IMAD.IADD R4, R4, 0x1, -R7 ;  /* 0x0000000104047824 */ /* 0x000fe400078e0a07 */
[----:B------:R-:W1:Y:S02]  /*0120*/  LDC.64 R6, c[0x0][0x240] ;  /* 0x00009000ff067b82 */ /* 0x000e640000000a00 */
[----:B--2---:R-:W-:-:S04]  /*0130*/  IMAD.WIDE R16, R4, 0x8, R16 ;  /* 0x0000000804107825 */ /* 0x004fc800078e0210 */
[----:B------:R-:W-:Y:S02]  /*0140*/  IMAD.IADD R5, R18, 0x1, -R5 ;  /* 0x0000000112057824 */ /* 0x000fe400078e0a05 */
[----:B------:R-:W2:Y:S02]  /*0150*/  LDG.E.EL.64 R16, desc[UR6][R16.64] ;  /* 0x0000000610107981 */ /* 0x000ea4000c2e1b00 */
[----:B----4-:R-:W-:-:S06]  /*0160*/  IMAD.WIDE R8, R5, 0x8, R8 ;  /* 0x0000000805087825 */ /* 0x010fcc00078e0208 */
[----:B------:R-:W3:Y:S01]  /*0170*/  LDG.E.EL.128 R8, desc[UR6][R8.64] ;  /* 0x0000000608087981 */ /* 0x000ee2000c2e1d00 */
[----:B-1----:R-:W-:-:S06]  /*0180*/  IMAD.WIDE R6, R4, 0x8, R6 ;  /* 0x0000000804067825 */ /* 0x002fcc00078e0206 */
[----:B------:R-:W4:Y:S01]  /*0190*/  LDG.E.EL.64 R6, desc[UR6][R6.64] ;  /* 0x0000000606067981 */ /* 0x000f22000c2e1b00 */
[----:B-----5:R-:W-:-:S06]  /*01a0*/  IMAD.WIDE R12, R5, 0x8, R12 ;  /* 0x00000008050c7825 */ /* 0x020fcc00078e020c */
[----:B------:R-:W5:Y:S01]  /*01b0*/  LDG.E.EL.128 R12, desc[UR6][R12.64] ;  /* 0x000000060c0c7981 */ /* 0x000f62000c2e1d00 */
[----:B------:R-:W-:-:S04]  /*01c0*/  SHF.R.S32.HI R21, RZ, 0x17, R0 ;  /* 0x00000017ff157819 */ /* 0x000fc80000011400 */
[----:B------:R-:W-:-:S04]  /*01d0*/  SGXT R21, R21, 0x1 ;  /* 0x000000011515781a */ /* 0x000fc80000000200 */
[----:B------:R-:W-:Y:S02]  /*01e0*/  LEA.HI R20, R21, R18, RZ, 0xc ;  /* 0x0000001215147211 */ /* 0x000fe400078f60ff */
[----:B--2---:R-:W-:-:S04]  /*01f0*/  SHF.R.U32.HI R19, RZ, 0x1a, R17 ;  /* 0x0000001aff137819 */ /* 0x004fc80000011611 */
[----:B------:R-:W-:-:S04]  /*0200*/  LOP3.LUT R19, R19, 0x20, RZ, 0xc0, !PT ;  /* 0x0000002013137812 */ /* 0x000fc800078ec0ff */
[----:B------:R-:W-:Y:S02]  /*0210*/  IADD3 R19, P0, R16, R19, RZ ;  /* 0x0000001310137210 */ /* 0x000fe40007f1e0ff */
[----:B---3--:R-:W-:Y:S02]  /*0220*/  SHF.R.U32.HI R16, RZ, 0x18, R9 ;  /* 0x00000018ff107819 */ /* 0x008fe40000011609 */
[----:B------:R-:W-:Y:S01]  /*0230*/  SHF.R.U32.HI R18, RZ, 0x18, R11 ;  /* 0x00000018ff127819 */ /* 0x000fe2000001160b */
[----:B------:R-:W-:Y:S01]  /*0240*/  IMAD.X R22, RZ, RZ, R17, P0 ;  /* 0x000000ffff167224 */ /* 0x000fe200000e0611 */
[----:B------:R-:W-:Y:S02]  /*0250*/  LEA R21, P0, R8, UR4, 0x2 ;  /* 0x0000000408157c11 */ /* 0x000fe4000f8010ff */
[----:B------:R-:W-:Y:S02]  /*0260*/  LOP3.LUT R16, R16, 0x80, RZ, 0xc0, !PT ;  /* 0x0000008010107812 */ /* 0x000fe400078ec0ff */
[----:B------:R-:W-:-:S02]  /*0270*/  LEA R17, P1, R10, UR4, 0x2 ;  /* 0x000000040a117c11 */ /* 0x000fc4000f8210ff */
[----:B------:R-:W-:Y:S02]  /*0280*/  LEA.HI.X R28, R8, UR5, R9, 0x2, P0 ;  /* 0x00000005081c7c11 */ /* 0x000fe400080f1409 */
[----:B------:R-:W-:Y:S02]  /*0290*/  IADD3 R16, P0, R16, R21, RZ ;  /* 0x0000001510107210 */ /* 0x000fe40007f1e0ff */
[C---:B------:R-:W-:Y:S01]  /*02a0*/  SHF.L.U64.HI R9, R19.reuse, 0x7, R22 ;  /* 0x0000000713097819 */ /* 0x040fe20000010216 */
[----:B------:R-:W-:Y:S01]  /*02b0*/  IMAD.SHL.U32 R19, R19, 0x80, RZ ;  /* 0x0000008013137824 */ /* 0x000fe200078e00ff */
[----:B------:R-:W-:Y:S01]  /*02c0*/  LOP3.LUT R18, R18, 0x80, RZ, 0xc0, !PT ;  /* 0x0000008012127812 */ /* 0x000fe200078ec0ff */
[----:B------:R-:W-:Y:S01]  /*02d0*/  IMAD.X R28, RZ, RZ, R28, P0 ;  /* 0x000000ffff1c7224 */ /* 0x000fe200000e061c */
[----:B------:R-:W-:Y:S02]  /*02e0*/  LEA.HI.X R24, R10, UR5, R11, 0x2, P1 ;  /* 0x000000050a187c11 */ /* 0x000fe400088f140b */
[----:B----4-:R-:W-:-:S02]  /*02f0*/  SHF.R.U32.HI R11, RZ, 0x1a, R7 ;  /* 0x0000001aff0b7819 */ /* 0x010fc40000011607 */
[----:B------:R-:W-:Y:S02]  /*0300*/  IADD3 R18, P1, R18, R17, RZ ;  /* 0x0000001112127210 */ /* 0x000fe40007f3e0ff */
[----:B------:R-:W-:Y:S02]  /*0310*/  IADD3 R22, P0, R19, R16, RZ ;  /* 0x0000001013167210 */ /* 0x000fe40007f1e0ff */
[----:B------:R-:W-:Y:S01]  /*0320*/  LOP3.LUT R11, R11, 0x20, RZ, 0xc0, !PT ;  /* 0x000000200b0b7812 */ /* 0x000fe200078ec0ff */
[----:B------:R-:W-:Y:S01]  /*0330*/  IMAD.X R24, RZ, RZ, R24, P1 ;  /* 0x000000ffff187224 */ /* 0x000fe200008e0618 */
[----:B------:R-:W-:Y:S01]  /*0340*/  SHF.R.S32.HI R8, RZ, 0xc, R20 ;  /* 0x0000000cff087819 */ /* 0x000fe20000011414 */
[----:B------:R-:W-:Y:S01]  /*0350*/  IMAD.X R23, R9, 0x1, R28, P0 ;  /* 0x0000000109177824 */ /* 0x000fe200000e061c */
[----:B------:R-:W-:Y:S02]  /*0360*/  IADD3 R20, P1, R18, R19, RZ ;  /* 0x0000001312147210 */ /* 0x000fe40007f3e0ff */
[----:B------:R-:W-:Y:S01]  /*0370*/  IADD3 R11, P0, R6, R11, RZ ;  /* 0x0000000b060b7210 */ /* 0x000fe20007f1e0ff */
[----:B------:R-:W-:-:S02]  /*0380*/  IMAD.SHL.U32 R8, R8, 0x400, RZ ;  /* 0x0000040008087824 */ /* 0x000fc400078e00ff */
[----:B------:R-:W-:Y:S02]  /*0390*/  IMAD.X R21, R24, 0x1, R9, P1 ;  /* 0x0000000118157824 */ /* 0x000fe400008e0609 */
[----:B------:R-:W-:Y:S02]  /*03a0*/  IMAD.X R26, RZ, RZ, R7, P0 ;  /* 0x000000ffff1a7224 */ /* 0x000fe400000e0607 */
[C---:B------:R-:W-:Y:S02]  /*03b0*/  IMAD.SHL.U32 R10, R11.reuse, 0x80, RZ ;  /* 0x000000800b0a7824 */ /* 0x040fe400078e00ff */
[C---:B------:R-:W-:Y:S01]  /*03c0*/  IMAD.WIDE R20, R8.reuse, 0x4, R20 ;  /* 0x0000000408147825 */ /* 0x040fe200078e0214 */
[----:B------:R-:W-:Y:S02]  /*03d0*/  SHF.L.U64.HI R11, R11, 0x7, R26 ;  /* 0x000000070b0b7819 */ /* 0x000fe4000001021a */
[----:B------:R-:W-:Y:S01]  /*03e0*/  IADD3 R16, P1, R10, R16, RZ ;  /* 0x000000100a107210 */ /* 0x000fe20007f3e0ff */
[----:B------:R-:W-:Y:S01]  /*03f0*/  IMAD.WIDE R22, R8, 0x4, R22 ;  /* 0x0000000408167825 */ /* 0x000fe200078e0216 */
[----:B-----5:R-:W-:Y:S01]  /*0400*/  SHF.R.U32.HI R29, RZ, 0x18, R13 ;  /* 0x00000018ff1d7819 */ /* 0x020fe2000001160d */
[----:B------:R-:W1:Y:S01]  /*0410*/  LDC.64 R26, c[0x0][0x228] ;  /* 0x00008a00ff1a7b82 */ /* 0x000e620000000a00 */
[----:B------:R2:W3:Y:S01]  /*0420*/  LDG.E.EL R7, desc[UR6][R20.64] ;  /* 0x0000000614077981 */ /* 0x0004e2000c2e1900 */
[----:B------:R-:W-:Y:S01]  /*0430*/  LEA R25, P0, R12, UR4, 0x2 ;  /* 0x000000040c197c11 */ /* 0x000fe2000f8010ff */
[----:B------:R-:W-:-:S02]  /*0440*/  IMAD.X R17, R11, 0x1, R28, P1 ;  /* 0x000000010b117824 */ /* 0x000fc400008e061c */
[----:B------:R4:W5:Y:S01]  /*0450*/  LDG.E.EL R6, desc[UR6][R22.64] ;  /* 0x0000000616067981 */ /* 0x000962000c2e1900 */
[----:B------:R-:W-:Y:S01]  /*0460*/  LEA.HI.X R28, R12, UR5, R13, 0x2, P0 ;  /* 0x000000050c1c7c11 */ /* 0x000fe200080f140d */
[----:B------:R-:W-:Y:S01]  /*0470*/  IMAD.WIDE R12, R8, 0x4, R16 ;  /* 0x00000004080c7825 */ /* 0x000fe200078e0210 */
[----:B--2---:R-:W-:Y:S02]  /*0480*/  LOP3.LUT R20, R29, 0x80, RZ, 0xc0, !PT ;  /* 0x000000801d147812 */ /* 0x004fe400078ec0ff */
[----:B------:R-:W-:Y:S02]  /*0490*/  SHF.R.U32.HI R29, RZ, 0x18, R15 ;  /* 0x00000018ff1d7819 */ /* 0x000fe4000001160f */
[----:B----4-:R-:W-:Y:S01]  /*04a0*/  LEA R23, P1, R14, UR4, 0x2 ;  /* 0x000000040e177c11 */ /* 0x010fe2000f8210ff */
[----:B------:R2:W4:Y:S01]  /*04b0*/  LDG.E.EL R22, desc[UR6][R12.64] ;  /* 0x000000060c167981 */ /* 0x000522000c2e1900 */
[----:B------:R-:W-:Y:S02]  /*04c0*/  LOP3.LUT R17, R29, 0x80, RZ, 0xc0, !PT ;  /* 0x000000801d117812 */ /* 0x000fe400078ec0ff */
[----:B------:R-:W-:-:S02]  /*04d0*/  IADD3 R16, P0, R20, R25, RZ ;  /* 0x0000001914107210 */ /* 0x000fc40007f1e0ff */
[----:B------:R-:W-:Y:S02]  /*04e0*/  LEA.HI.X R15, R14, UR5, R15, 0x2, P1 ;  /* 0x000000050e0f7c11 */ /* 0x000fe400088f140f */
[----:B------:R-:W-:Y:S02]  /*04f0*/  IADD3 R17, P1, R17, R23, RZ ;  /* 0x0000001711117210 */ /* 0x000fe40007f3e0ff */
[----:B------:R-:W-:Y:S01]  /*0500*/  IADD3 R18, P3, R10, R18, RZ ;  /* 0x000000120a127210 */ /* 0x000fe20007f7e0ff */
[----:B------:R-:W-:Y:S01]  /*0510*/  IMAD.X R28, RZ, RZ, R28, P0 ;  /* 0x000000ffff1c7224 */ /* 0x000fe200000e061c */
[----:B------:R-:W-:Y:S01]  /*0520*/  IADD3 R20, P0, R16, R19, RZ ;  /* 0x0000001310147210 */ /* 0x000fe20007f1e0ff */
[----:B--2---:R-:W2:Y:S01]  /*0530*/  LDC.64 R12, c[0x0][0x238] ;  /* 0x00008e00ff0c7b82 */ /* 0x004ea20000000a00 */
[----:B------:R-:W-:Y:S01]  /*0540*/  IADD3 R14, P2, R17, R19, RZ ;  /* 0x00000013110e7210 */ /* 0x000fe20007f5e0ff */
[C---:B------:R-:W-:Y:S01]  /*0550*/  IMAD.X R19, R11.reuse, 0x1, R24, P3 ;  /* 0x000000010b137824 */ /* 0x040fe200018e0618 */
[----:B------:R-:W-:Y:S01]  /*0560*/  IADD3 R16, P4, R10, R16, RZ ;  /* 0x000000100a107210 */ /* 0x000fe20007f9e0ff */
[----:B------:R-:W-:Y:S01]  /*0570*/  IMAD.X R24, RZ, RZ, R15, P1 ;  /* 0x000000ffff187224 */ /* 0x000fe200008e060f */
[----:B------:R-:W-:Y:S01]  /*0580*/  IADD3 R10, P5, R10, R17, RZ ;  /* 0x000000110a0a7210 */ /* 0x000fe20007fbe0ff */
[----:B------:R-:W-:Y:S01]  /*0590*/  IMAD.X R21, R28, 0x1, R9, P0 ;  /* 0x000000011c157824 */ /* 0x000fe200000e0609 */
[----:B-1----:R-:W5:Y:S01]  /*05a0*/  LDG.E R23, desc[UR6][R26.64] ;  /* 0x000000061a177981 */ /* 0x002f62000c1e1900 */
[----:B------:R-:W-:-:S02]  /*05b0*/  IMAD.X R17, R11, 0x1, R28, P4 ;  /* 0x000000010b117824 */ /* 0x000fc400020e061c */
[----:B------:R-:W-:Y:S02]  /*05c0*/  IMAD.X R11, R11, 0x1, R24, P5 ;  /* 0x000000010b0b7824 */ /* 0x000fe400028e0618 */
[----:B------:R-:W-:Y:S02]  /*05d0*/  IMAD.X R15, R24, 0x1, R9, P2 ;  /* 0x00000001180f7824 */ /* 0x000fe400010e0609 */
[----:B------:R-:W1:Y:S01]  /*05e0*/  LDC.64 R24, c[0x0][0x248] ;  /* 0x00009200ff187b82 */ /* 0x000e620000000a00 */
[----:B------:R-:W-:-:S04]  /*05f0*/  IMAD.WIDE R20, R8, 0x4, R20 ;  /* 0x0000000408147825 */ /* 0x000fc800078e0214 */
[C---:B------:R-:W-:Y:S02]  /*0600*/  IMAD.WIDE R18, R8.reuse, 0x4, R18 ;  /* 0x0000000408127825 */ /* 0x040fe400078e0212 */
[----:B------:R-:W3:Y:S02]  /*0610*/  LDG.E.EL R20, desc[UR6][R20.64] ;  /* 0x0000000614147981 */ /* 0x000ee4000c2e1900 */
[C---:B------:R-:W-:Y:S02]  /*0620*/  IMAD.WIDE R16, R8.reuse, 0x4, R16 ;  /* 0x0000000408107825 */ /* 0x040fe400078e0210 */
[----:B------:R-:W3:Y:S02]  /*0630*/  LDG.E.EL R18, desc[UR6][R18.64] ;  /* 0x0000000612127981 */ /* 0x000ee4000c2e1900 */
[C---:B------:R-:W-:Y:S02]  /*0640*/  IMAD.WIDE R10, R8.reuse, 0x4, R10 ;  /* 0x00000004080a7825 */ /* 0x040fe400078e020a */
[----:B------:R-:W3:Y:S02]  /*0650*/  LDG.E.EL R16, desc[UR6][R16.64] ;  /* 0x0000000610107981 */ /* 0x000ee4000c2e1900 */
[----:B------:R-:W-:-:S02]  /*0660*/  IMAD.WIDE R14, R8, 0x4, R14 ;  /* 0x00000004080e7825 */ /* 0x000fc400078e020e */
[----:B------:R-:W3:Y:S04]  /*0670*/  LDG.E.EL R10, desc[UR6][R10.64] ;  /* 0x000000060a0a7981 */ /* 0x000ee8000c2e1900 */
[----:B------:R-:W3:Y:S01]  /*0680*/  LDG.E.EL R14, desc[UR6][R14.64] ;  /* 0x000000060e0e7981 */ /* 0x000ee2000c2e1900 */
[----:B--2---:R-:W-:-:S04]  /*0690*/  IMAD.WIDE R12, R5, 0x4, R12 ;  /* 0x00000004050c7825 */ /* 0x004fc800078e020c */
[----:B-1----:R-:W-:Y:S02]  /*06a0*/  IMAD.WIDE R4, R4, 0x4, R24 ;  /* 0x0000000404047825 */ /* 0x002fe400078e0218 */
[----:B------:R-:W2:Y:S04]  /*06b0*/  LDG.E.EL.64 R12, desc[UR6][R12.64] ;  /* 0x000000060c0c7981 */ /* 0x000ea8000c2e1b00 */
[----:B------:R1:W2:Y:S01]  /*06c0*/  LDG.E.EL R4, desc[UR6][R4.64] ;  /* 0x0000000604047981 */ /* 0x0002a2000c2e1900 */
[----:B------:R-:W1:Y:S01]  /*06d0*/  S2UR UR5, SR_CgaCtaId ;  /* 0x00000000000579c3 */ /* 0x000e620000008800 */
[----:B------:R-:W-:Y:S02]  /*06e0*/  UMOV UR4, 0x400 ;  /* 0x0000040000047882 */ /* 0x000fe40000000000 */
[----:B01----:R-:W-:Y:S01]  /*06f0*/  UPRMT UR4, UR5, 0x654, UR4 ;  /* 0x0000065405047896 */ /* 0x003fe20008000004 */
[C---:B-----5:R-:W-:Y:S01]  /*0700*/  FSETP.GEU.AND P6, PT, R23.reuse, -R6, PT ;  /* 0x800000061700720b */ /* 0x060fe20003fce000 */
[C---:B------:R-:W-:Y:S01]  /*0710*/  FADD R6, R23.reuse, R6 ;  /* 0x0000000617067221 */ /* 0x040fe20000000000 */
[C---:B----4-:R-:W-:Y:S01]  /*0720*/  FSETP.GEU.AND P4, PT, R23.reuse, -R22, PT ;  /* 0x800000161700720b */ /* 0x050fe20003f8e000 */
[C---:B------:R-:W-:Y:S01]  /*0730*/  FADD R22, R23.reuse, R22 ;  /* 0x0000001617167221 */ /* 0x040fe20000000000 */
[----:B---3--:R-:W-:-:S02]  /*0740*/  FADD R8, R23, R7 ;  /* 0x0000000717087221 */ /* 0x008fc40000000000 */
[----:B------:R-:W-:Y:S02]  /*0750*/  FSEL R5, R6, RZ, P6 ;  /* 0x000000ff06057208 */ /* 0x000fe40003000000 */
[C---:B------:R-:W-:Y:S02]  /*0760*/  FSETP.GEU.AND P2, PT, R23.reuse, -R7, PT ;  /* 0x800000071700720b */ /* 0x040fe40003f4e000 */
[C---:B------:R-:W-:Y:S01]  /*0770*/  FSETP.GEU.AND P5, PT, R23.reuse, -R20, PT ;  /* 0x800000141700720b */ /* 0x040fe20003fae000 */
[C---:B------:R-:W-:Y:S01]  /*0780*/  FADD R20, R23.reuse, R20 ;  /* 0x0000001417147221 */ /* 0x040fe20000000000 */
[C---:B------:R-:W-:Y:S01]  /*0790*/  FSETP.GEU.AND P1, PT, R23.reuse, -R18, PT ;  /* 0x800000121700720b */ /* 0x040fe20003f2e000 */
[C---:B------:R-:W-:Y:S01]  /*07a0*/  FADD R18, R23.reuse, R18 ;  /* 0x0000001217127221 */ /* 0x040fe20000000000 */
[C---:B------:R-:W-:Y:S01]  /*07b0*/  FSETP.GEU.AND P3, PT, R23.reuse, -R16, PT ;  /* 0x800000101700720b */ /* 0x040fe20003f6e000 */
[C---:B------:R-:W-:Y:S01]  /*07c0*/  FADD R16, R23.reuse, R16 ;  /* 0x0000001017107221 */ /* 0x040fe20000000000 */
[C---:B------:R-:W-:Y:S01]  /*07d0*/  FSETP.GEU.AND P0, PT, R23.reuse, -R10, PT ;  /* 0x8000000a1700720b */ /* 0x040fe20003f0e000 */
[C---:B------:R-:W-:Y:S01]  /*07e0*/  FADD R10, R23.reuse, R10 ;  /* 0x0000000a170a7221 */ /* 0x040fe20000000000 */
[C---:B------:R-:W-:Y:S01]  /*07f0*/  FSETP.GEU.AND P6, PT, R23.reuse, -R14, PT ;  /* 0x8000000e1700720b */ /* 0x040fe20003fce000 */
[----:B------:R-:W-:Y:S01]  /*0800*/  FADD R14, R23, R14 ;  /* 0x0000000e170e7221 */ /* 0x000fe20000000000 */
[----:B------:R-:W-:-:S02]  /*0810*/  FSEL R20, R20, RZ, P5 ;  /* 0x000000ff14147208 */ /* 0x000fc40002800000 */
[----:B------:R-:W-:Y:S02]  /*0820*/  FSEL R7, R22, RZ, P4 ;  /* 0x000000ff16077208 */ /* 0x000fe40002000000 */
[----:B------:R-:W-:Y:S02]  /*0830*/  FSEL R16, R16, RZ, P3 ;  /* 0x000000ff10107208 */ /* 0x000fe40001800000 */
[----:B------:R-:W-:Y:S02]  /*0840*/  FSEL R8, R8, RZ, P2 ;  /* 0x000000ff08087208 */ /* 0x000fe40001000000 */
[----:B------:R-:W-:Y:S02]  /*0850*/  FSEL R18, R18, RZ, P1 ;  /* 0x000000ff12127208 */ /* 0x000fe40000800000 */
[----:B------:R-:W-:Y:S02]  /*0860*/  FSEL R9, R14, RZ, P6 ;  /* 0x000000ff0e097208 */ /* 0x000fe40003000000 */
[----:B------:R-:W-:Y:S01]  /*0870*/  FSEL R11, R10, RZ, P0 ;  /* 0x000000ff0a0b7208 */ /* 0x000fe20000000000 */
[----:B------:R-:W-:Y:S01]  /*0880*/  FADD R20, -R5, R20 ;  /* 0x0000001405147221 */ /* 0x000fe20000000100 */
[----:B------:R-:W-:Y:S01]  /*0890*/  FADD R16, -R7, R16 ;  /* 0x0000001007107221 */ /* 0x000fe20000000100 */
[----:B------:R-:W-:-:S02]  /*08a0*/  FADD R9, -R8, R9 ;  /* 0x0000000908097221 */ /* 0x000fc40000000100 */
[----:B------:R-:W-:Y:S01]  /*08b0*/  FADD R11, -R18, R11 ;  /* 0x0000000b120b7221 */ /* 0x000fe20000000100 */
[C---:B--2---:R-:W-:Y:S01]  /*08c0*/  FFMA R5, R12.reuse, R20, R5 ;  /* 0x000000140c057223 */ /* 0x044fe20000000005 */
[----:B------:R-:W-:Y:S01]  /*08d0*/  FFMA R16, R12, R16, R7 ;  /* 0x000000100c107223 */ /* 0x000fe20000000007 */
[C---:B------:R-:W-:Y:S01]  /*08e0*/  FFMA R9, R13.reuse, R9, R8 ;  /* 0x000000090d097223 */ /* 0x040fe20000000008 */
[----:B------:R-:W-:Y:S02]  /*08f0*/  FFMA R18, R13, R11, R18 ;  /* 0x0000000b0d127223 */ /* 0x000fe40000000012 */
[----:B------:R-:W-:Y:S02]  /*0900*/  FADD R16, -R5, R16 ;  /* 0x0000001005107221 */ /* 0x000fe40000000100 */
[----:B------:R-:W-:Y:S01]  /*0910*/  FADD R18, -R9, R18 ;  /* 0x0000001209127221 */ /* 0x000fe20000000100 */
[----:B------:R-:W-:Y:S01]  /*0920*/  LEA R6, R3, UR4, 0x2 ;  /* 0x0000000403067c11 */ /* 0x000fe2000f8e10ff */
[----:B------:R-:W-:-:S02]  /*0930*/  FFMA R16, R4, R16, R5 ;  /* 0x0000001004107223 */ /* 0x000fc40000000005 */
[----:B------:R-:W-:Y:S01]  /*0940*/  FFMA R17, R4, R18, R9 ;  /* 0x0000001204117223 */ /* 0x000fe20000000009 */
[----:B------:R-:W-:Y:S01]  /*0950*/  LOP3.LUT R7, R2, 0x7f, RZ, 0xc0, !PT ;  /* 0x0000007f02077812 */ /* 0x000fe200078ec0ff */
[----:B------:R-:W0:Y:S03]  /*0960*/  LDC.64 R4, c[0x0][0x250] ;  /* 0x00009400ff047b82 */ /* 0x000e260000000a00 */
[----:B------:R-:W-:Y:S01]  /*0970*/  STS.64 [R6], R16 ;  /* 0x0000001006007388 */ /* 0x000fe20000000a00 */
[----:B------:R-:W-:-:S04]  /*0980*/  LEA R8, R7, UR4, 0x2 ;  /* 0x0000000407087c11 */ /* 0x000fc8000f8e10ff */
[----:B------:R-:W-:Y:S01]  /*0990*/  BAR.SYNC.DEFER_BLOCKING 0x0 ;  /* 0x0000000000007b1d */ /* 0x000fe20000010000 */
[----:B------:R-:W-:-:S05]  /*09a0*/  PRMT R0, R7, 0x6540, R0 ;  /* 0x0000654007007816 */ /* 0x000fca0000000000 */
[----:B------:R-:W1:Y:S04]  /*09b0*/  LDS R9, [R8] ;  /* 0x0000000008097984 */ /* 0x000e680000000800 */
[----:B------:R-:W2:Y:S01]  /*09c0*/  LDS R11, [R8+0x200] ;  /* 0x00020000080b7984 */ /* 0x000ea20000000800 */
[C---:B------:R-:W-:Y:S01]  /*09d0*/  LOP3.LUT R2, R0.reuse, 0x80, RZ, 0xfc, !PT ;  /* 0x0000008000027812 */ /* 0x040fe200078efcff */
[----:B------:R-:W-:-:S04]  /*09e0*/  IMAD R3, R0, 0xd, RZ ;  /* 0x0000000d00037824 */ /* 0x000fc800078e02ff */
[----:B------:R-:W-:Y:S02]  /*09f0*/  IMAD R7, R2, 0xd, RZ ;  /* 0x0000000d02077824 */ /* 0x000fe400078e02ff */
[----:B0-----:R-:W-:-:S04]  /*0a00*/  IMAD.WIDE R2, R3, 0x4, R4 ;  /* 0x0000000403027825 */ /* 0x001fc800078e0204 */
[----:B------:R-:W-:Y:S01]  /*0a10*/  IMAD.WIDE R4, R7, 0x4, R4 ;  /* 0x0000000407047825 */ /* 0x000fe200078e0204 */
[----:B-1----:R-:W-:Y:S04]  /*0a20*/  STG.E desc[UR6][R2.64], R9 ;  /* 0x0000000902007986 */ /* 0x002fe8000c101906 */
[----:B--2---:R-:W-:Y:S01]  /*0a30*/  STG.E desc[UR6][R4.64], R11 ;  /* 0x0000000b04007986 */ /* 0x004fe2000c101906 */
[----:B------:R-:W-:Y:S05]  /*0a40*/  EXIT ;  /* 0x000000000000794d */ /* 0x000fea0003800000 */
.L_x_0:
[----:B------:R-:W-:-:S00]  /*0a50*/  BRA `(.L_x_0) ;  /* 0xfffffffc00fc7947 */ /* 0x000fc0000383ffff */
[----:B------:R-:W-:-:S00]  /*0a60*/  NOP ;  /* 0x0000000000007918 */ /* 0x000fc00000000000 */
        /* <DEDUP_REMOVED lines=9> */
.L_x_1:


//--------------------- .nv.shared.triton_poi_fused__unsafe_index_add_convolution_mul_relu_sub_25 --------------------------
	.section	.nv.shared.triton_poi_fused__unsafe_index_add_convolution_mul_relu_sub_25,"aw",@nobits
	.sectionflags	@""
	.align	16
	.zero		1024


//--------------------- .nv.constant0.triton_poi_fused__unsafe_index_add_convolution_mul_relu_sub_25 --------------------------
	.section	.nv.constant0.triton_poi_fused__unsafe_index_add_convolution_mul_relu_sub_25,"a",@progbits
	.sectionflags	@""
	.align	4
.nv.constant0.triton_poi_fused__unsafe_index_add_convolution_mul_relu_sub_25:
	.zero		604
